//
// Generated by NVIDIA NVVM Compiler
//
// Compiler Build ID: CL-36424714
// Cuda compilation tools, release 13.0, V13.0.88
// Based on NVVM 20.0.0
//

.version 9.0
.target sm_100
.address_size 64

	// .globl	_Z9countonesPiS_
// _ZZ9countonesPiS_E4temp has been demoted

.visible .entry _Z9countonesPiS_(
	.param .u64 .ptr .align 1 _Z9countonesPiS__param_0,
	.param .u64 .ptr .align 1 _Z9countonesPiS__param_1
)
{
	.reg .pred 	%p<2>;
	.reg .b32 	%r<5>;
	.reg .b64 	%rd<7>;
	// demoted variable
	.shared .align 4 .u32 _ZZ9countonesPiS_E4temp;
	ld.param.u64 	%rd2, [_Z9countonesPiS__param_0];
	ld.param.u64 	%rd1, [_Z9countonesPiS__param_1];
	cvta.to.global.u64 	%rd3, %rd2;
	mov.u32 	%r1, %tid.x;
	mul.wide.u32 	%rd4, %r1, 4;
	add.s64 	%rd5, %rd3, %rd4;
	ld.global.u32 	%r2, [%rd5];
	setp.ne.s32 	%p1, %r2, 1;
	@%p1 bra 	$L__BB0_2;
	atom.shared.add.u32 	%r3, [_ZZ9countonesPiS_E4temp], 1;
$L__BB0_2:
	cvta.to.global.u64 	%rd6, %rd1;
	bar.sync 	0;
	ld.shared.u32 	%r4, [_ZZ9countonesPiS_E4temp];
	st.global.u32 	[%rd6], %r4;
	ret;

}


// ===== COMPILED SASS (sm_100) =====

	.target	sm_100

	.elftype	@"ET_EXEC"


//--------------------- .note.nv.tkinfo           --------------------------
	.section	.note.nv.tkinfo,"",@"SHT_NOTE"
	.sectionflags	@"SHF_NOTE_NV_TKINFO"
	.tkinfo
        /*0018*/ 	.word	0x00000002
        /*0030*/ 	.string	""
        /*0030*/ 	.string	"ptxas"
        /*0030*/ 	.string	"Cuda compilation tools, release 13.0, V13.0.88"
        /*0030*/ 	.string	"Build cuda_13.0.r13.0/compiler.36424714_0"
        /*0030*/ 	.string	"-arch sm_100 -m 64 "



//--------------------- .note.nv.cuinfo           --------------------------
	.section	.note.nv.cuinfo,"",@"SHT_NOTE"
	.sectionflags	@"SHF_NOTE_NV_CUINFO"
        /*0018*/ 	.short	0x0002
        /*001a*/ 	.short	0x0064
        /*001c*/ 	.short	0x0082
	.zero		2


//--------------------- .nv.info                  --------------------------
	.section	.nv.info,"",@"SHT_CUDA_INFO"
	.align	4


	//----- nvinfo : EIATTR_REGCOUNT
	.align		4
        /*0000*/ 	.byte	0x04, 0x2f
        /*0002*/ 	.short	(.L_1 - .L_0)
	.align		4
.L_0:
        /*0004*/ 	.word	index@(_Z9countonesPiS_)
        /*0008*/ 	.word	0x00000008


	//----- nvinfo : EIATTR_FRAME_SIZE
	.align		4
.L_1:
        /*000c*/ 	.byte	0x04, 0x11
        /*000e*/ 	.short	(.L_3 - .L_2)
	.align		4
.L_2:
        /*0010*/ 	.word	index@(_Z9countonesPiS_)
        /*0014*/ 	.word	0x00000000


	//----- nvinfo : EIATTR_MIN_STACK_SIZE
	.align		4
.L_3:
        /*0018*/ 	.byte	0x04, 0x12
        /*001a*/ 	.short	(.L_5 - .L_4)
	.align		4
.L_4:
        /*001c*/ 	.word	index@(_Z9countonesPiS_)
        /*0020*/ 	.word	0x00000000
.L_5:


//--------------------- .nv.compat                --------------------------
	.section	.nv.compat,"",@"SHT_CUDA_COMPAT_INFO"
	.align	4
        /*0000*/ 	.byte	0x02, 0x09, 0x00, 0x00, 0x02, 0x02, 0x01, 0x00, 0x02, 0x05, 0x05, 0x00, 0x03, 0x07, 0x01, 0x01
        /*0010*/ 	.byte	0x02, 0x03, 0x00, 0x00, 0x02, 0x06, 0x01, 0x00, 0x04, 0x0b, 0x08, 0x00, 0x09, 0x00, 0x00, 0x00
        /*0020*/ 	.byte	0x00, 0x00, 0x00, 0x00


//--------------------- .nv.info._Z9countonesPiS_ --------------------------
	.section	.nv.info._Z9countonesPiS_,"",@"SHT_CUDA_INFO"
	.sectionflags	@""
	.align	4


	//----- nvinfo : EIATTR_CUDA_API_VERSION
	.align		4
        /*0000*/ 	.byte	0x04, 0x37
        /*0002*/ 	.short	(.L_7 - .L_6)
.L_6:
        /*0004*/ 	.word	0x00000082


	//----- nvinfo : EIATTR_KPARAM_INFO
	.align		4
.L_7:
        /*0008*/ 	.byte	0x04, 0x17
        /*000a*/ 	.short	(.L_9 - .L_8)
.L_8:
        /*000c*/ 	.word	0x00000000
        /*0010*/ 	.short	0x0001
        /*0012*/ 	.short	0x0008
        /*0014*/ 	.byte	0x00, 0xf5, 0x21, 0x00


	//----- nvinfo : EIATTR_KPARAM_INFO
	.align		4
.L_9:
        /*0018*/ 	.byte	0x04, 0x17
        /*001a*/ 	.short	(.L_11 - .L_10)
.L_10:
        /*001c*/ 	.word	0x00000000
        /*0020*/ 	.short	0x0000
        /*0022*/ 	.short	0x0000
        /*0024*/ 	.byte	0x00, 0xf5, 0x21, 0x00


	//----- nvinfo : EIATTR_SPARSE_MMA_MASK
	.align		4
.L_11:
        /*0028*/ 	.byte	0x03, 0x50
        /*002a*/ 	.short	0x0000


	//----- nvinfo : EIATTR_MAXREG_COUNT
	.align		4
        /*002c*/ 	.byte	0x03, 0x1b
        /*002e*/ 	.short	0x00ff


	//----- nvinfo : EIATTR_NUM_BARRIERS
	.align		4
        /*0030*/ 	.byte	0x02, 0x4c
        /*0032*/ 	.byte	0x01
	.zero		1


	//----- nvinfo : EIATTR_MERCURY_ISA_VERSION
	.align		4
        /*0034*/ 	.byte	0x03, 0x5f
        /*0036*/ 	.short	0x0101


	//----- nvinfo : EIATTR_VRC_CTA_INIT_COUNT
	.align		4
        /*0038*/ 	.byte	0x02, 0x4a
	.zero		1
	.zero		1


	//----- nvinfo : EIATTR_EXIT_INSTR_OFFSETS
	.align		4
        /*003c*/ 	.byte	0x04, 0x1c
        /*003e*/ 	.short	(.L_13 - .L_12)


	//   ....[0]....
.L_12:
        /*0040*/ 	.word	0x00000150


	//----- nvinfo : EIATTR_CRS_STACK_SIZE
	.align		4
.L_13:
        /*0044*/ 	.byte	0x04, 0x1e
        /*0046*/ 	.short	(.L_15 - .L_14)
.L_14:
        /*0048*/ 	.word	0x00000000


	//----- nvinfo : EIATTR_CBANK_PARAM_SIZE
	.align		4
.L_15:
        /*004c*/ 	.byte	0x03, 0x19
        /*004e*/ 	.short	0x0010


	//----- nvinfo : EIATTR_PARAM_CBANK
	.align		4
        /*0050*/ 	.byte	0x04, 0x0a
        /*0052*/ 	.short	(.L_17 - .L_16)
	.align		4
.L_16:
        /*0054*/ 	.word	index@(.nv.constant0._Z9countonesPiS_)
        /*0058*/ 	.short	0x0380
        /*005a*/ 	.short	0x0010


	//----- nvinfo : EIATTR_SW_WAR
	.align		4
.L_17:
        /*005c*/ 	.byte	0x04, 0x36
        /*005e*/ 	.short	(.L_19 - .L_18)
.L_18:
        /*0060*/ 	.word	0x00000008
.L_19:


//--------------------- .nv.callgraph             --------------------------
	.section	.nv.callgraph,"",@"SHT_CUDA_CALLGRAPH"
	.align	4
	.sectionentsize	8
	.align		4
        /*0000*/ 	.word	0x00000000
	.align		4
        /*0004*/ 	.word	0xffffffff
	.align		4
        /*0008*/ 	.word	0x00000000
	.align		4
        /*000c*/ 	.word	0xfffffffe
	.align		4
        /*0010*/ 	.word	0x00000000
	.align		4
        /*0014*/ 	.word	0xfffffffd
	.align		4
        /*0018*/ 	.word	0x00000000
	.align		4
        /*001c*/ 	.word	0xfffffffc


//--------------------- .text._Z9countonesPiS_    --------------------------
	.section	.text._Z9countonesPiS_,"ax",@progbits
	.align	128
        .global         _Z9countonesPiS_
        .type           _Z9countonesPiS_,@function
        .size           _Z9countonesPiS_,(.L_x_3 - _Z9countonesPiS_)
        .other          _Z9countonesPiS_,@"STO_CUDA_ENTRY STV_DEFAULT"
_Z9countonesPiS_:
.text._Z9countonesPiS_:
[----:B------:R-:W-:Y:S01]  /*0000*/  LDC R1, c[0x0][0x37c] ;  /* 0x0000df00ff017b82 */ /* 0x000fe20000000800 */
[----:B------:R-:W0:Y:S07]  /*0010*/  S2R R5, SR_TID.X ;  /* 0x0000000000057919 */ /* 0x000e2e0000002100 */
[----:B------:R-:W0:Y:S01]  /*0020*/  LDC.64 R2, c[0x0][0x380] ;  /* 0x0000e000ff027b82 */ /* 0x000e220000000a00 */
[----:B------:R-:W1:Y:S01]  /*0030*/  LDCU.64 UR6, c[0x0][0x358] ;  /* 0x00006b00ff0677ac */ /* 0x000e620008000a00 */
[----:B0-----:R-:W-:-:S06]  /*0040*/  IMAD.WIDE.U32 R2, R5, 0x4, R2 ;  /* 0x0000000405027825 */ /* 0x001fcc00078e0002 */
[----:B-1----:R-:W2:Y:S01]  /*0050*/  LDG.E R2, desc[UR6][R2.64] ;  /* 0x0000000602027981 */ /* 0x002ea2000c1e1900 */
[----:B------:R-:W-:Y:S01]  /*0060*/  BSSY.RECONVERGENT B0, `(.L_x_0) ;  /* 0x0000007000007945 */ /* 0x000fe20003800200 */
[----:B--2---:R-:W-:-:S13]  /*0070*/  ISETP.NE.AND P0, PT, R2, 0x1, PT ;  /* 0x000000010200780c */ /* 0x004fda0003f05270 */
[----:B------:R-:W-:Y:S05]  /*0080*/  @P0 BRA `(.L_x_1) ;  /* 0x0000000000100947 */ /* 0x000fea0003800000 */
[----:B------:R-:W0:Y:S01]  /*0090*/  S2UR UR5, SR_CgaCtaId ;  /* 0x00000000000579c3 */ /* 0x000e220000008800 */
[----:B------:R-:W-:Y:S02]  /*00a0*/  UMOV UR4, 0x400 ;  /* 0x0000040000047882 */ /* 0x000fe40000000000 */
[----:B0-----:R-:W-:-:S09]  /*00b0*/  ULEA UR4, UR5, UR4, 0x18 ;  /* 0x0000000405047291 */ /* 0x001fd2000f8ec0ff */
[----:B------:R-:W-:Y:S03]  /*00c0*/  ATOMS.POPC.INC.32 RZ, [UR4] ;  /* 0x00000000ffff7f8c */ /* 0x000fe6000d800004 */
.L_x_1:
[----:B------:R-:W-:Y:S05]  /*00d0*/  BSYNC.RECONVERGENT B0 ;  /* 0x0000000000007941 */ /* 0x000fea0003800200 */
.L_x_0:
[----:B------:R-:W0:Y:S08]  /*00e0*/  S2UR UR5, SR_CgaCtaId ;  /* 0x00000000000579c3 */ /* 0x000e300000008800 */
[----:B------:R-:W-:Y:S06]  /*00f0*/  BAR.SYNC.DEFER_BLOCKING 0x0 ;  /* 0x0000000000007b1d */ /* 0x000fec0000010000 */
[----:B------:R-:W-:-:S02]  /*0100*/  UMOV UR4, 0x400 ;  /* 0x0000040000047882 */ /* 0x000fc40000000000 */
[----:B------:R-:W1:Y:S01]  /*0110*/  LDC.64 R2, c[0x0][0x388] ;  /* 0x0000e200ff027b82 */ /* 0x000e620000000a00 */
[----:B0-----:R-:W-:-:S09]  /*0120*/  ULEA UR4, UR5, UR4, 0x18 ;  /* 0x0000000405047291 */ /* 0x001fd2000f8ec0ff */
[----:B------:R-:W1:Y:S04]  /*0130*/  LDS R5, [UR4] ;  /* 0x00000004ff057984 */ /* 0x000e680008000800 */
[----:B-1----:R-:W-:Y:S01]  /*0140*/  STG.E desc[UR6][R2.64], R5 ;  /* 0x0000000502007986 */ /* 0x002fe2000c101906 */
[----:B------:R-:W-:Y:S05]  /*0150*/  EXIT ;  /* 0x000000000000794d */ /* 0x000fea0003800000 */
.L_x_2:
[----:B------:R-:W-:-:S00]  /*0160*/  BRA `(.L_x_2) ;  /* 0xfffffffc00fc7947 */ /* 0x000fc0000383ffff */
[----:B------:R-:W-:-:S00]  /*0170*/  NOP ;  /* 0x0000000000007918 */ /* 0x000fc00000000000 */
        /* <DEDUP_REMOVED lines=8> */
.L_x_3:


//--------------------- .nv.shared._Z9countonesPiS_ --------------------------
	.section	.nv.shared._Z9countonesPiS_,"aw",@nobits
	.sectionflags	@""
	.align	4
.nv.shared._Z9countonesPiS_:
	.zero		1028


//--------------------- .nv.shared.reserved.0     --------------------------
	.section	.nv.shared.reserved.0,"aw",@nobits
	.weak		__nv_reservedSMEM_offset_0_alias
	.size		__nv_reservedSMEM_offset_0_alias, 0, 64
	.other		__nv_reservedSMEM_offset_0_alias,@"STO_CUDA_RESERVED_SHARED STV_DEFAULT"
__nv_reservedSMEM_offset_0_alias:
	.zero		0
	.zero		64


//--------------------- .nv.constant0._Z9countonesPiS_ --------------------------
	.section	.nv.constant0._Z9countonesPiS_,"a",@progbits
	.sectionflags	@""
	.align	4
.nv.constant0._Z9countonesPiS_:
	.zero		912


//--------------------- SYMBOLS --------------------------

	.type		.nv.reservedSmem.offset0,@object
	.size		.nv.reservedSmem.offset0,0x4
	.type		.nv.reservedSmem.cap,@object
	.size		.nv.reservedSmem.cap,0x4
